//
// Generated by NVIDIA NVVM Compiler
//
// Compiler Build ID: CL-36424714
// Cuda compilation tools, release 13.0, V13.0.88
// Based on NVVM 20.0.0
//

.version 9.0
.target sm_100
.address_size 64

	// .globl	_Z19fKernelSpec_CUDARegiPKdPd
.extern .func  (.param .b32 func_retval0) vprintf
(
	.param .b64 vprintf_param_0,
	.param .b64 vprintf_param_1
)
;
// _ZZ19fKernelSpec_CUDARegiPKdPdE8massfrac has been demoted
// _ZZ19fKernelSpec_CUDARegiPKdPdE7scratch has been demoted
// _ZZ19fKernelSpec_CUDAOptiPKdPdE8massfrac has been demoted
// _ZZ19fKernelSpec_CUDAOptiPKdPdE7scratch has been demoted
.global .align 1 .b8 $str[29] = {115, 99, 114, 97, 116, 99, 104, 91, 48, 93, 32, 98, 101, 102, 111, 114, 101, 58, 32, 37, 49, 54, 46, 49, 54, 102, 32, 10};
.global .align 1 .b8 $str$1[28] = {115, 99, 114, 97, 116, 99, 104, 91, 48, 93, 32, 97, 102, 116, 101, 114, 58, 32, 37, 49, 54, 46, 49, 54, 102, 32, 10};
.global .align 1 .b8 $str$2[28] = {114, 104, 111, 95, 112, 116, 95, 105, 110, 118, 32, 97, 102, 116, 101, 114, 58, 32, 37, 49, 54, 46, 49, 54, 102, 32, 10};
.global .align 1 .b8 $str$3[43] = {115, 99, 114, 97, 116, 99, 104, 91, 108, 99, 108, 95, 99, 101, 108, 108, 95, 105, 100, 120, 93, 91, 48, 93, 32, 98, 101, 102, 111, 114, 101, 58, 32, 37, 49, 54, 46, 49, 54, 102, 32, 10};
.global .align 1 .b8 $str$4[42] = {115, 99, 114, 97, 116, 99, 104, 91, 108, 99, 108, 95, 99, 101, 108, 108, 95, 105, 100, 120, 93, 91, 48, 93, 32, 97, 102, 116, 101, 114, 58, 32, 37, 49, 54, 46, 49, 54, 102, 32, 10};

.visible .entry _Z19fKernelSpec_CUDARegiPKdPd(
	.param .u32 _Z19fKernelSpec_CUDARegiPKdPd_param_0,
	.param .u64 .ptr .align 1 _Z19fKernelSpec_CUDARegiPKdPd_param_1,
	.param .u64 .ptr .align 1 _Z19fKernelSpec_CUDARegiPKdPd_param_2
)
{
	.local .align 8 .b8 	__local_depot0[8];
	.reg .b64 	%SP;
	.reg .b64 	%SPL;
	.reg .pred 	%p<11>;
	.reg .b32 	%r<18>;
	.reg .b64 	%rd<23>;
	.reg .b64 	%fd<9>;
	// demoted variable
	.shared .align 8 .b8 _ZZ19fKernelSpec_CUDARegiPKdPdE8massfrac[424];
	// demoted variable
	.shared .align 8 .b8 _ZZ19fKernelSpec_CUDARegiPKdPdE7scratch[512];
	mov.u64 	%SPL, __local_depot0;
	cvta.local.u64 	%SP, %SPL;
	ld.param.u32 	%r5, [_Z19fKernelSpec_CUDARegiPKdPd_param_0];
	ld.param.u64 	%rd3, [_Z19fKernelSpec_CUDARegiPKdPd_param_1];
	ld.param.u64 	%rd4, [_Z19fKernelSpec_CUDARegiPKdPd_param_2];
	cvta.to.global.u64 	%rd1, %rd4;
	add.u64 	%rd5, %SP, 0;
	add.u64 	%rd2, %SPL, 0;
	mov.u32 	%r1, %ctaid.x;
	setp.ge.u32 	%p2, %r1, %r5;
	@%p2 bra 	$L__BB0_13;
	mov.u32 	%r2, %tid.x;
	shl.b32 	%r6, %r2, 3;
	mov.u32 	%r7, _ZZ19fKernelSpec_CUDARegiPKdPdE7scratch;
	add.s32 	%r3, %r7, %r6;
	mov.b64 	%rd6, 0;
	st.shared.u64 	[%r3], %rd6;
	setp.gt.u32 	%p3, %r2, 52;
	mov.u32 	%r8, _ZZ19fKernelSpec_CUDARegiPKdPdE8massfrac;
	add.s32 	%r4, %r8, %r6;
	@%p3 bra 	$L__BB0_3;
	mad.lo.s32 	%r9, %r5, %r2, %r1;
	cvta.to.global.u64 	%rd7, %rd3;
	mul.wide.s32 	%rd8, %r9, 8;
	add.s64 	%rd9, %rd7, %rd8;
	ld.global.f64 	%fd2, [%rd9];
	st.shared.f64 	[%r4], %fd2;
$L__BB0_3:
	setp.gt.u32 	%p4, %r2, 52;
	bar.sync 	0;
	@%p4 bra 	$L__BB0_5;
	ld.shared.f64 	%fd3, [%r4];
	st.shared.f64 	[%r3], %fd3;
$L__BB0_5:
	bar.sync 	0;
	ld.shared.f64 	%fd1, [_ZZ19fKernelSpec_CUDARegiPKdPdE7scratch];
	setp.eq.s32 	%p5, %r2, 0;
	setp.eq.s32 	%p6, %r1, 1;
	and.pred  	%p1, %p5, %p6;
	not.pred 	%p7, %p1;
	@%p7 bra 	$L__BB0_7;
	st.local.f64 	[%rd2], %fd1;
	mov.u64 	%rd10, $str;
	cvta.global.u64 	%rd11, %rd10;
	{ // callseq 0, 0
	.param .b64 param0;
	st.param.b64 	[param0], %rd11;
	.param .b64 param1;
	st.param.b64 	[param1], %rd5;
	.param .b32 retval0;
	call.uni (retval0), 
	vprintf, 
	(
	param0, 
	param1
	);
	ld.param.b32 	%r10, [retval0];
	} // callseq 0
$L__BB0_7:
	ld.shared.f64 	%fd4, [%r4];
	rcp.rn.f64 	%fd5, %fd1;
	mul.f64 	%fd6, %fd5, %fd4;
	st.shared.f64 	[%r4], %fd6;
	bar.sync 	0;
	@%p7 bra 	$L__BB0_9;
	ld.shared.f64 	%fd7, [_ZZ19fKernelSpec_CUDARegiPKdPdE7scratch];
	st.local.f64 	[%rd2], %fd7;
	mov.u64 	%rd13, $str$1;
	cvta.global.u64 	%rd14, %rd13;
	{ // callseq 1, 0
	.param .b64 param0;
	st.param.b64 	[param0], %rd14;
	.param .b64 param1;
	st.param.b64 	[param1], %rd5;
	.param .b32 retval0;
	call.uni (retval0), 
	vprintf, 
	(
	param0, 
	param1
	);
	ld.param.b32 	%r12, [retval0];
	} // callseq 1
	st.local.f64 	[%rd2], %fd1;
	mov.u64 	%rd16, $str$2;
	cvta.global.u64 	%rd17, %rd16;
	{ // callseq 2, 0
	.param .b64 param0;
	st.param.b64 	[param0], %rd17;
	.param .b64 param1;
	st.param.b64 	[param1], %rd5;
	.param .b32 retval0;
	call.uni (retval0), 
	vprintf, 
	(
	param0, 
	param1
	);
	ld.param.b32 	%r14, [retval0];
	} // callseq 2
	bra.uni 	$L__BB0_10;
$L__BB0_9:
	setp.gt.u32 	%p9, %r2, 52;
	@%p9 bra 	$L__BB0_11;
$L__BB0_10:
	ld.shared.f64 	%fd8, [%r3];
	mad.lo.s32 	%r16, %r5, %r2, %r1;
	mul.wide.s32 	%rd18, %r16, 8;
	add.s64 	%rd19, %rd1, %rd18;
	st.global.f64 	[%rd19], %fd8;
$L__BB0_11:
	setp.ne.s32 	%p10, %r2, 0;
	bar.sync 	0;
	@%p10 bra 	$L__BB0_13;
	mad.lo.s32 	%r17, %r5, 53, %r1;
	mul.wide.s32 	%rd20, %r17, 8;
	add.s64 	%rd21, %rd1, %rd20;
	mov.b64 	%rd22, 4607182418800017408;
	st.global.u64 	[%rd21], %rd22;
$L__BB0_13:
	ret;

}
	// .globl	_Z19fKernelSpec_CUDAOptiPKdPd
.visible .entry _Z19fKernelSpec_CUDAOptiPKdPd(
	.param .u32 _Z19fKernelSpec_CUDAOptiPKdPd_param_0,
	.param .u64 .ptr .align 1 _Z19fKernelSpec_CUDAOptiPKdPd_param_1,
	.param .u64 .ptr .align 1 _Z19fKernelSpec_CUDAOptiPKdPd_param_2
)
{
	.local .align 8 .b8 	__local_depot1[8];
	.reg .b64 	%SP;
	.reg .b64 	%SPL;
	.reg .pred 	%p<11>;
	.reg .b32 	%r<24>;
	.reg .b64 	%rd<23>;
	.reg .b64 	%fd<9>;
	// demoted variable
	.shared .align 8 .b8 _ZZ19fKernelSpec_CUDAOptiPKdPdE8massfrac[424];
	// demoted variable
	.shared .align 8 .b8 _ZZ19fKernelSpec_CUDAOptiPKdPdE7scratch[512];
	mov.u64 	%SPL, __local_depot1;
	cvta.local.u64 	%SP, %SPL;
	ld.param.u32 	%r7, [_Z19fKernelSpec_CUDAOptiPKdPd_param_0];
	ld.param.u64 	%rd3, [_Z19fKernelSpec_CUDAOptiPKdPd_param_1];
	ld.param.u64 	%rd4, [_Z19fKernelSpec_CUDAOptiPKdPd_param_2];
	cvta.to.global.u64 	%rd1, %rd4;
	add.u64 	%rd5, %SP, 0;
	add.u64 	%rd2, %SPL, 0;
	mov.u32 	%r8, %tid.x;
	shr.u32 	%r1, %r8, 6;
	mov.u32 	%r9, %ctaid.x;
	add.s32 	%r2, %r1, %r9;
	and.b32  	%r3, %r8, 63;
	setp.ge.s32 	%p2, %r2, %r7;
	@%p2 bra 	$L__BB1_13;
	shl.b32 	%r10, %r1, 9;
	mov.u32 	%r11, _ZZ19fKernelSpec_CUDAOptiPKdPdE7scratch;
	add.s32 	%r4, %r11, %r10;
	shl.b32 	%r12, %r3, 3;
	add.s32 	%r5, %r4, %r12;
	mov.b64 	%rd6, 0;
	st.shared.u64 	[%r5], %rd6;
	setp.gt.u32 	%p3, %r3, 52;
	mov.u32 	%r13, _ZZ19fKernelSpec_CUDAOptiPKdPdE8massfrac;
	mad.lo.s32 	%r14, %r1, 424, %r13;
	add.s32 	%r6, %r14, %r12;
	@%p3 bra 	$L__BB1_3;
	mad.lo.s32 	%r15, %r7, %r3, %r2;
	cvta.to.global.u64 	%rd7, %rd3;
	mul.wide.s32 	%rd8, %r15, 8;
	add.s64 	%rd9, %rd7, %rd8;
	ld.global.f64 	%fd2, [%rd9];
	st.shared.f64 	[%r6], %fd2;
$L__BB1_3:
	setp.gt.u32 	%p4, %r3, 52;
	bar.sync 	0;
	@%p4 bra 	$L__BB1_5;
	ld.shared.f64 	%fd3, [%r6];
	st.shared.f64 	[%r5], %fd3;
$L__BB1_5:
	bar.sync 	0;
	ld.shared.f64 	%fd1, [%r4];
	setp.eq.s32 	%p5, %r3, 0;
	setp.eq.s32 	%p6, %r2, 1;
	and.pred  	%p1, %p5, %p6;
	not.pred 	%p7, %p1;
	@%p7 bra 	$L__BB1_7;
	st.local.f64 	[%rd2], %fd1;
	mov.u64 	%rd10, $str$3;
	cvta.global.u64 	%rd11, %rd10;
	{ // callseq 3, 0
	.param .b64 param0;
	st.param.b64 	[param0], %rd11;
	.param .b64 param1;
	st.param.b64 	[param1], %rd5;
	.param .b32 retval0;
	call.uni (retval0), 
	vprintf, 
	(
	param0, 
	param1
	);
	ld.param.b32 	%r16, [retval0];
	} // callseq 3
$L__BB1_7:
	ld.shared.f64 	%fd4, [%r6];
	rcp.rn.f64 	%fd5, %fd1;
	mul.f64 	%fd6, %fd5, %fd4;
	st.shared.f64 	[%r6], %fd6;
	bar.sync 	0;
	@%p7 bra 	$L__BB1_9;
	ld.shared.f64 	%fd7, [%r4];
	st.local.f64 	[%rd2], %fd7;
	mov.u64 	%rd13, $str$4;
	cvta.global.u64 	%rd14, %rd13;
	{ // callseq 4, 0
	.param .b64 param0;
	st.param.b64 	[param0], %rd14;
	.param .b64 param1;
	st.param.b64 	[param1], %rd5;
	.param .b32 retval0;
	call.uni (retval0), 
	vprintf, 
	(
	param0, 
	param1
	);
	ld.param.b32 	%r18, [retval0];
	} // callseq 4
	st.local.f64 	[%rd2], %fd1;
	mov.u64 	%rd16, $str$2;
	cvta.global.u64 	%rd17, %rd16;
	{ // callseq 5, 0
	.param .b64 param0;
	st.param.b64 	[param0], %rd17;
	.param .b64 param1;
	st.param.b64 	[param1], %rd5;
	.param .b32 retval0;
	call.uni (retval0), 
	vprintf, 
	(
	param0, 
	param1
	);
	ld.param.b32 	%r20, [retval0];
	} // callseq 5
	bra.uni 	$L__BB1_10;
$L__BB1_9:
	setp.gt.u32 	%p9, %r3, 52;
	@%p9 bra 	$L__BB1_11;
$L__BB1_10:
	ld.shared.f64 	%fd8, [%r5];
	mad.lo.s32 	%r22, %r7, %r3, %r2;
	mul.wide.s32 	%rd18, %r22, 8;
	add.s64 	%rd19, %rd1, %rd18;
	st.global.f64 	[%rd19], %fd8;
$L__BB1_11:
	setp.ne.s32 	%p10, %r3, 0;
	bar.sync 	0;
	@%p10 bra 	$L__BB1_13;
	mad.lo.s32 	%r23, %r7, 53, %r2;
	mul.wide.s32 	%rd20, %r23, 8;
	add.s64 	%rd21, %rd1, %rd20;
	mov.b64 	%rd22, 4607182418800017408;
	st.global.u64 	[%rd21], %rd22;
$L__BB1_13:
	ret;

}


// ===== COMPILED SASS (sm_100) =====

	.target	sm_100

	.elftype	@"ET_EXEC"


//--------------------- .note.nv.tkinfo           --------------------------
	.section	.note.nv.tkinfo,"",@"SHT_NOTE"
	.sectionflags	@"SHF_NOTE_NV_TKINFO"
	.tkinfo
        /*0018*/ 	.word	0x00000002
        /*0030*/ 	.string	""
        /*0030*/ 	.string	"ptxas"
        /*0030*/ 	.string	"Cuda compilation tools, release 13.0, V13.0.88"
        /*0030*/ 	.string	"Build cuda_13.0.r13.0/compiler.36424714_0"
        /*0030*/ 	.string	"-arch sm_100 -m 64 "



//--------------------- .note.nv.cuinfo           --------------------------
	.section	.note.nv.cuinfo,"",@"SHT_NOTE"
	.sectionflags	@"SHF_NOTE_NV_CUINFO"
        /*0018*/ 	.short	0x0002
        /*001a*/ 	.short	0x0064
        /*001c*/ 	.short	0x0082
	.zero		2


//--------------------- .nv.info                  --------------------------
	.section	.nv.info,"",@"SHT_CUDA_INFO"
	.align	4


	//----- nvinfo : EIATTR_REGCOUNT
	.align		4
        /*0000*/ 	.byte	0x04, 0x2f
        /*0002*/ 	.short	(.L_6 - .L_5)
	.align		4
.L_5:
        /*0004*/ 	.word	index@(_Z19fKernelSpec_CUDARegiPKdPd)
        /*0008*/ 	.word	0x0000001c


	//----- nvinfo : EIATTR_FRAME_SIZE
	.align		4
.L_6:
        /*000c*/ 	.byte	0x04, 0x11
        /*000e*/ 	.short	(.L_8 - .L_7)
	.align		4
.L_7:
        /*0010*/ 	.word	index@($__internal_1_$__cuda_sm20_dblrcp_rn_slowpath_v3)
        /*0014*/ 	.word	0x00000008


	//----- nvinfo : EIATTR_FRAME_SIZE
	.align		4
.L_8:
        /*0018*/ 	.byte	0x04, 0x11
        /*001a*/ 	.short	(.L_10 - .L_9)
	.align		4
.L_9:
        /*001c*/ 	.word	index@(_Z19fKernelSpec_CUDARegiPKdPd)
        /*0020*/ 	.word	0x00000008


	//----- nvinfo : EIATTR_REGCOUNT
	.align		4
.L_10:
        /*0024*/ 	.byte	0x04, 0x2f
        /*0026*/ 	.short	(.L_12 - .L_11)
	.align		4
.L_11:
        /*0028*/ 	.word	index@(_Z19fKernelSpec_CUDAOptiPKdPd)
        /*002c*/ 	.word	0x0000001d


	//----- nvinfo : EIATTR_FRAME_SIZE
	.align		4
.L_12:
        /*0030*/ 	.byte	0x04, 0x11
        /*0032*/ 	.short	(.L_14 - .L_13)
	.align		4
.L_13:
        /*0034*/ 	.word	index@($__internal_0_$__cuda_sm20_dblrcp_rn_slowpath_v3)
        /*0038*/ 	.word	0x00000008


	//----- nvinfo : EIATTR_FRAME_SIZE
	.align		4
.L_14:
        /*003c*/ 	.byte	0x04, 0x11
        /*003e*/ 	.short	(.L_16 - .L_15)
	.align		4
.L_15:
        /*0040*/ 	.word	index@(_Z19fKernelSpec_CUDAOptiPKdPd)
        /*0044*/ 	.word	0x00000008


	//----- nvinfo : EIATTR_MIN_STACK_SIZE
	.align		4
.L_16:
        /*0048*/ 	.byte	0x04, 0x12
        /*004a*/ 	.short	(.L_18 - .L_17)
	.align		4
.L_17:
        /*004c*/ 	.word	index@(_Z19fKernelSpec_CUDAOptiPKdPd)
        /*0050*/ 	.word	0x00000008


	//----- nvinfo : EIATTR_MIN_STACK_SIZE
	.align		4
.L_18:
        /*0054*/ 	.byte	0x04, 0x12
        /*0056*/ 	.short	(.L_20 - .L_19)
	.align		4
.L_19:
        /*0058*/ 	.word	index@(_Z19fKernelSpec_CUDARegiPKdPd)
        /*005c*/ 	.word	0x00000008
.L_20:


//--------------------- .nv.compat                --------------------------
	.section	.nv.compat,"",@"SHT_CUDA_COMPAT_INFO"
	.align	4
        /*0000*/ 	.byte	0x02, 0x09, 0x00, 0x00, 0x02, 0x02, 0x01, 0x00, 0x02, 0x05, 0x05, 0x00, 0x03, 0x07, 0x01, 0x01
        /*0010*/ 	.byte	0x02, 0x03, 0x00, 0x00, 0x02, 0x06, 0x01, 0x00, 0x04, 0x0b, 0x08, 0x00, 0x01, 0x00, 0x00, 0x00
        /*0020*/ 	.byte	0x00, 0x00, 0x00, 0x00


//--------------------- .nv.info._Z19fKernelSpec_CUDAOptiPKdPd --------------------------
	.section	.nv.info._Z19fKernelSpec_CUDAOptiPKdPd,"",@"SHT_CUDA_INFO"
	.sectionflags	@""
	.align	4


	//----- nvinfo : EIATTR_CUDA_API_VERSION
	.align		4
        /*0000*/ 	.byte	0x04, 0x37
        /*0002*/ 	.short	(.L_22 - .L_21)
.L_21:
        /*0004*/ 	.word	0x00000082


	//----- nvinfo : EIATTR_KPARAM_INFO
	.align		4
.L_22:
        /*0008*/ 	.byte	0x04, 0x17
        /*000a*/ 	.short	(.L_24 - .L_23)
.L_23:
        /*000c*/ 	.word	0x00000000
        /*0010*/ 	.short	0x0002
        /*0012*/ 	.short	0x0010
        /*0014*/ 	.byte	0x00, 0xf5, 0x21, 0x00


	//----- nvinfo : EIATTR_KPARAM_INFO
	.align		4
.L_24:
        /*0018*/ 	.byte	0x04, 0x17
        /*001a*/ 	.short	(.L_26 - .L_25)
.L_25:
        /*001c*/ 	.word	0x00000000
        /*0020*/ 	.short	0x0001
        /*0022*/ 	.short	0x0008
        /*0024*/ 	.byte	0x00, 0xf5, 0x21, 0x00


	//----- nvinfo : EIATTR_KPARAM_INFO
	.align		4
.L_26:
        /*0028*/ 	.byte	0x04, 0x17
        /*002a*/ 	.short	(.L_28 - .L_27)
.L_27:
        /*002c*/ 	.word	0x00000000
        /*0030*/ 	.short	0x0000
        /*0032*/ 	.short	0x0000
        /*0034*/ 	.byte	0x00, 0xf0, 0x11, 0x00


	//----- nvinfo : EIATTR_SPARSE_MMA_MASK
	.align		4
.L_28:
        /*0038*/ 	.byte	0x03, 0x50
        /*003a*/ 	.short	0x0000


	//----- nvinfo : EIATTR_MAXREG_COUNT
	.align		4
        /*003c*/ 	.byte	0x03, 0x1b
        /*003e*/ 	.short	0x00ff


	//----- nvinfo : EIATTR_NUM_BARRIERS
	.align		4
        /*0040*/ 	.byte	0x02, 0x4c
        /*0042*/ 	.byte	0x01
	.zero		1


	//----- nvinfo : EIATTR_EXTERNS
	.align		4
        /*0044*/ 	.byte	0x04, 0x0f
        /*0046*/ 	.short	(.L_30 - .L_29)


	//   ....[0]....
	.align		4
.L_29:
        /*0048*/ 	.word	index@(vprintf)


	//----- nvinfo : EIATTR_MERCURY_ISA_VERSION
	.align		4
.L_30:
        /*004c*/ 	.byte	0x03, 0x5f
        /*004e*/ 	.short	0x0101


	//----- nvinfo : EIATTR_VRC_CTA_INIT_COUNT
	.align		4
        /*0050*/ 	.byte	0x02, 0x4a
	.zero		1
	.zero		1


	//----- nvinfo : EIATTR_SYSCALL_OFFSETS
	.align		4
        /*0054*/ 	.byte	0x04, 0x46
        /*0056*/ 	.short	(.L_32 - .L_31)


	//   ....[0]....
.L_31:
        /*0058*/ 	.word	0x00000320


	//   ....[1]....
        /*005c*/ 	.word	0x00000520


	//   ....[2]....
        /*0060*/ 	.word	0x000005b0


	//----- nvinfo : EIATTR_EXIT_INSTR_OFFSETS
	.align		4
.L_32:
        /*0064*/ 	.byte	0x04, 0x1c
        /*0066*/ 	.short	(.L_34 - .L_33)


	//   ....[0]....
.L_33:
        /*0068*/ 	.word	0x000000c0


	//   ....[1]....
        /*006c*/ 	.word	0x00000680


	//   ....[2]....
        /*0070*/ 	.word	0x00000700


	//----- nvinfo : EIATTR_CRS_STACK_SIZE
	.align		4
.L_34:
        /*0074*/ 	.byte	0x04, 0x1e
        /*0076*/ 	.short	(.L_36 - .L_35)
.L_35:
        /*0078*/ 	.word	0x00000000


	//----- nvinfo : EIATTR_CBANK_PARAM_SIZE
	.align		4
.L_36:
        /*007c*/ 	.byte	0x03, 0x19
        /*007e*/ 	.short	0x0018


	//----- nvinfo : EIATTR_PARAM_CBANK
	.align		4
        /*0080*/ 	.byte	0x04, 0x0a
        /*0082*/ 	.short	(.L_38 - .L_37)
	.align		4
.L_37:
        /*0084*/ 	.word	index@(.nv.constant0._Z19fKernelSpec_CUDAOptiPKdPd)
        /*0088*/ 	.short	0x0380
        /*008a*/ 	.short	0x0018


	//----- nvinfo : EIATTR_SW_WAR
	.align		4
.L_38:
        /*008c*/ 	.byte	0x04, 0x36
        /*008e*/ 	.short	(.L_40 - .L_39)
.L_39:
        /*0090*/ 	.word	0x00000008
.L_40:


//--------------------- .nv.info._Z19fKernelSpec_CUDARegiPKdPd --------------------------
	.section	.nv.info._Z19fKernelSpec_CUDARegiPKdPd,"",@"SHT_CUDA_INFO"
	.sectionflags	@""
	.align	4


	//----- nvinfo : EIATTR_CUDA_API_VERSION
	.align		4
        /*0000*/ 	.byte	0x04, 0x37
        /*0002*/ 	.short	(.L_42 - .L_41)
.L_41:
        /*0004*/ 	.word	0x00000082


	//----- nvinfo : EIATTR_KPARAM_INFO
	.align		4
.L_42:
        /*0008*/ 	.byte	0x04, 0x17
        /*000a*/ 	.short	(.L_44 - .L_43)
.L_43:
        /*000c*/ 	.word	0x00000000
        /*0010*/ 	.short	0x0002
        /*0012*/ 	.short	0x0010
        /*0014*/ 	.byte	0x00, 0xf5, 0x21, 0x00


	//----- nvinfo : EIATTR_KPARAM_INFO
	.align		4
.L_44:
        /*0018*/ 	.byte	0x04, 0x17
        /*001a*/ 	.short	(.L_46 - .L_45)
.L_45:
        /*001c*/ 	.word	0x00000000
        /*0020*/ 	.short	0x0001
        /*0022*/ 	.short	0x0008
        /*0024*/ 	.byte	0x00, 0xf5, 0x21, 0x00


	//----- nvinfo : EIATTR_KPARAM_INFO
	.align		4
.L_46:
        /*0028*/ 	.byte	0x04, 0x17
        /*002a*/ 	.short	(.L_48 - .L_47)
.L_47:
        /*002c*/ 	.word	0x00000000
        /*0030*/ 	.short	0x0000
        /*0032*/ 	.short	0x0000
        /*0034*/ 	.byte	0x00, 0xf0, 0x11, 0x00


	//----- nvinfo : EIATTR_SPARSE_MMA_MASK
	.align		4
.L_48:
        /*0038*/ 	.byte	0x03, 0x50
        /*003a*/ 	.short	0x0000


	//----- nvinfo : EIATTR_MAXREG_COUNT
	.align		4
        /*003c*/ 	.byte	0x03, 0x1b
        /*003e*/ 	.short	0x00ff


	//----- nvinfo : EIATTR_NUM_BARRIERS
	.align		4
        /*0040*/ 	.byte	0x02, 0x4c
        /*0042*/ 	.byte	0x01
	.zero		1


	//----- nvinfo : EIATTR_EXTERNS
	.align		4
        /*0044*/ 	.byte	0x04, 0x0f
        /*0046*/ 	.short	(.L_50 - .L_49)


	//   ....[0]....
	.align		4
.L_49:
        /*0048*/ 	.word	index@(vprintf)


	//----- nvinfo : EIATTR_MERCURY_ISA_VERSION
	.align		4
.L_50:
        /*004c*/ 	.byte	0x03, 0x5f
        /*004e*/ 	.short	0x0101


	//----- nvinfo : EIATTR_VRC_CTA_INIT_COUNT
	.align		4
        /*0050*/ 	.byte	0x02, 0x4a
	.zero		1
	.zero		1


	//----- nvinfo : EIATTR_SYSCALL_OFFSETS
	.align		4
        /*0054*/ 	.byte	0x04, 0x46
        /*0056*/ 	.short	(.L_52 - .L_51)


	//   ....[0]....
.L_51:
        /*0058*/ 	.word	0x000002d0


	//   ....[1]....
        /*005c*/ 	.word	0x00000500


	//   ....[2]....
        /*0060*/ 	.word	0x00000590


	//----- nvinfo : EIATTR_EXIT_INSTR_OFFSETS
	.align		4
.L_52:
        /*0064*/ 	.byte	0x04, 0x1c
        /*0066*/ 	.short	(.L_54 - .L_53)


	//   ....[0]....
.L_53:
        /*0068*/ 	.word	0x00000070


	//   ....[1]....
        /*006c*/ 	.word	0x00000660


	//   ....[2]....
        /*0070*/ 	.word	0x000006e0


	//----- nvinfo : EIATTR_CRS_STACK_SIZE
	.align		4
.L_54:
        /*0074*/ 	.byte	0x04, 0x1e
        /*0076*/ 	.short	(.L_56 - .L_55)
.L_55:
        /*0078*/ 	.word	0x00000000


	//----- nvinfo : EIATTR_CBANK_PARAM_SIZE
	.align		4
.L_56:
        /*007c*/ 	.byte	0x03, 0x19
        /*007e*/ 	.short	0x0018


	//----- nvinfo : EIATTR_PARAM_CBANK
	.align		4
        /*0080*/ 	.byte	0x04, 0x0a
        /*0082*/ 	.short	(.L_58 - .L_57)
	.align		4
.L_57:
        /*0084*/ 	.word	index@(.nv.constant0._Z19fKernelSpec_CUDARegiPKdPd)
        /*0088*/ 	.short	0x0380
        /*008a*/ 	.short	0x0018


	//----- nvinfo : EIATTR_SW_WAR
	.align		4
.L_58:
        /*008c*/ 	.byte	0x04, 0x36
        /*008e*/ 	.short	(.L_60 - .L_59)
.L_59:
        /*0090*/ 	.word	0x00000008
.L_60:


//--------------------- .nv.callgraph             --------------------------
	.section	.nv.callgraph,"",@"SHT_CUDA_CALLGRAPH"
	.align	4
	.sectionentsize	8
	.align		4
        /*0000*/ 	.word	0x00000000
	.align		4
        /*0004*/ 	.word	0xffffffff
	.align		4
        /*0008*/ 	.word	index@(_Z19fKernelSpec_CUDAOptiPKdPd)
	.align		4
        /*000c*/ 	.word	index@(vprintf)
	.align		4
        /*0010*/ 	.word	index@(_Z19fKernelSpec_CUDARegiPKdPd)
	.align		4
        /*0014*/ 	.word	index@(vprintf)
	.align		4
        /*0018*/ 	.word	0x00000000
	.align		4
        /*001c*/ 	.word	0xfffffffe
	.align		4
        /*0020*/ 	.word	0x00000000
	.align		4
        /*0024*/ 	.word	0xfffffffd
	.align		4
        /*0028*/ 	.word	0x00000000
	.align		4
        /*002c*/ 	.word	0xfffffffc


//--------------------- .nv.constant4             --------------------------
	.section	.nv.constant4,"a",@progbits
	.align	8
	.align		8
.nv.constant4:
        /*0000*/ 	.dword	vprintf
	.align		8
        /*0008*/ 	.dword	$str
	.align		8
        /*0010*/ 	.dword	$str$1
	.align		8
        /*0018*/ 	.dword	$str$2
	.align		8
        /*0020*/ 	.dword	$str$3
	.align		8
        /*0028*/ 	.dword	$str$4


//--------------------- .text._Z19fKernelSpec_CUDAOptiPKdPd --------------------------
	.section	.text._Z19fKernelSpec_CUDAOptiPKdPd,"ax",@progbits
	.align	128
        .global         _Z19fKernelSpec_CUDAOptiPKdPd
        .type           _Z19fKernelSpec_CUDAOptiPKdPd,@function
        .size           _Z19fKernelSpec_CUDAOptiPKdPd,(.L_x_25 - _Z19fKernelSpec_CUDAOptiPKdPd)
        .other          _Z19fKernelSpec_CUDAOptiPKdPd,@"STO_CUDA_ENTRY STV_DEFAULT"
_Z19fKernelSpec_CUDAOptiPKdPd:
.text._Z19fKernelSpec_CUDAOptiPKdPd:
[----:B------:R-:W0:Y:S01]  /*0000*/  LDC R1, c[0x0][0x37c] ;  /* 0x0000df00ff017b82 */ /* 0x000e220000000800 */
[----:B------:R-:W1:Y:S07]  /*0010*/  S2R R25, SR_TID.X ;  /* 0x0000000000197919 */ /* 0x000e6e0000002100 */
[----:B------:R-:W2:Y:S01]  /*0020*/  S2UR UR6, SR_CTAID.X ;  /* 0x00000000000679c3 */ /* 0x000ea20000002500 */
[----:B------:R-:W3:Y:S01]  /*0030*/  LDCU UR7, c[0x0][0x380] ;  /* 0x00007000ff0777ac */ /* 0x000ee20008000800 */
[----:B0-----:R-:W-:Y:S01]  /*0040*/  VIADD R1, R1, 0xfffffff8 ;  /* 0xfffffff801017836 */ /* 0x001fe20000000000 */
[----:B------:R-:W0:Y:S01]  /*0050*/  LDCU UR4, c[0x0][0x2f8] ;  /* 0x00005f00ff0477ac */ /* 0x000e220008000800 */
[----:B------:R-:W4:Y:S03]  /*0060*/  LDCU UR5, c[0x0][0x2fc] ;  /* 0x00005f80ff0577ac */ /* 0x000f260008000800 */
[----:B0-----:R-:W-:-:S05]  /*0070*/  IADD3 R19, P1, PT, R1, UR4, RZ ;  /* 0x0000000401137c10 */ /* 0x001fca000ff3e0ff */
[----:B----4-:R-:W-:Y:S01]  /*0080*/  IMAD.X R18, RZ, RZ, UR5, P1 ;  /* 0x00000005ff127e24 */ /* 0x010fe200088e06ff */
[----:B-1----:R-:W-:-:S05]  /*0090*/  SHF.R.U32.HI R2, RZ, 0x6, R25 ;  /* 0x00000006ff027819 */ /* 0x002fca0000011619 */
[----:B--2---:R-:W-:-:S05]  /*00a0*/  VIADD R24, R2, UR6 ;  /* 0x0000000602187c36 */ /* 0x004fca0008000000 */
[----:B---3--:R-:W-:-:S13]  /*00b0*/  ISETP.GE.AND P0, PT, R24, UR7, PT ;  /* 0x0000000718007c0c */ /* 0x008fda000bf06270 */
[----:B------:R-:W-:Y:S05]  /*00c0*/  @P0 EXIT ;  /* 0x000000000000094d */ /* 0x000fea0003800000 */
[----:B------:R-:W-:Y:S01]  /*00d0*/  LOP3.LUT R25, R25, 0x3f, RZ, 0xc0, !PT ;  /* 0x0000003f19197812 */ /* 0x000fe200078ec0ff */
[----:B------:R-:W0:Y:S03]  /*00e0*/  LDCU.64 UR36, c[0x0][0x358] ;  /* 0x00006b00ff2477ac */ /* 0x000e260008000a00 */
[----:B------:R-:W-:-:S13]  /*00f0*/  ISETP.GT.U32.AND P0, PT, R25, 0x34, PT ;  /* 0x000000341900780c */ /* 0x000fda0003f04070 */
[----:B------:R-:W1:Y:S01]  /*0100*/  @!P0 LDC.64 R4, c[0x0][0x388] ;  /* 0x0000e200ff048b82 */ /* 0x000e620000000a00 */
[----:B------:R-:W-:-:S04]  /*0110*/  @!P0 IMAD R3, R25, UR7, R24 ;  /* 0x0000000719038c24 */ /* 0x000fc8000f8e0218 */
[----:B-1----:R-:W-:-:S06]  /*0120*/  @!P0 IMAD.WIDE R4, R3, 0x8, R4 ;  /* 0x0000000803048825 */ /* 0x002fcc00078e0204 */
[----:B0-----:R-:W2:Y:S01]  /*0130*/  @!P0 LDG.E.64 R4, desc[UR36][R4.64] ;  /* 0x0000002404048981 */ /* 0x001ea2000c1e1b00 */
[----:B------:R-:W-:Y:S01]  /*0140*/  MOV R0, 0x400 ;  /* 0x0000040000007802 */ /* 0x000fe20000000f00 */
[----:B------:R-:W-:Y:S01]  /*0150*/  BSSY.RECONVERGENT B6, `(.L_x_0) ;  /* 0x000001e000067945 */ /* 0x000fe20003800200 */
[----:B------:R-:W0:Y:S03]  /*0160*/  S2R R6, SR_CgaCtaId ;  /* 0x0000000000067919 */ /* 0x000e260000008800 */
[----:B------:R-:W-:Y:S01]  /*0170*/  VIADD R3, R0, 0x1a8 ;  /* 0x000001a800037836 */ /* 0x000fe20000000000 */
[----:B0-----:R-:W-:-:S04]  /*0180*/  LEA R7, R6, R0, 0x18 ;  /* 0x0000000006077211 */ /* 0x001fc800078ec0ff */
[----:B------:R-:W-:Y:S01]  /*0190*/  LEA R3, R6, R3, 0x18 ;  /* 0x0000000306037211 */ /* 0x000fe200078ec0ff */
[----:B------:R-:W-:-:S03]  /*01a0*/  IMAD R22, R2, 0x1a8, R7 ;  /* 0x000001a802167824 */ /* 0x000fc600078e0207 */
[----:B------:R-:W-:Y:S01]  /*01b0*/  LEA R2, R2, R3, 0x9 ;  /* 0x0000000302027211 */ /* 0x000fe200078e48ff */
[----:B------:R-:W-:-:S04]  /*01c0*/  IMAD R22, R25, 0x8, R22 ;  /* 0x0000000819167824 */ /* 0x000fc800078e0216 */
[----:B------:R-:W-:-:S05]  /*01d0*/  IMAD R23, R25, 0x8, R2 ;  /* 0x0000000819177824 */ /* 0x000fca00078e0202 */
[----:B------:R-:W-:Y:S04]  /*01e0*/  STS.64 [R23], RZ ;  /* 0x000000ff17007388 */ /* 0x000fe80000000a00 */
[----:B--2---:R-:W-:Y:S01]  /*01f0*/  @!P0 STS.64 [R22], R4 ;  /* 0x0000000416008388 */ /* 0x004fe20000000a00 */
[----:B------:R-:W-:Y:S06]  /*0200*/  BAR.SYNC.DEFER_BLOCKING 0x0 ;  /* 0x0000000000007b1d */ /* 0x000fec0000010000 */
[----:B------:R-:W0:Y:S04]  /*0210*/  @!P0 LDS.64 R6, [R22] ;  /* 0x0000000016068984 */ /* 0x000e280000000a00 */
[----:B0-----:R0:W-:Y:S01]  /*0220*/  @!P0 STS.64 [R23], R6 ;  /* 0x0000000617008388 */ /* 0x0011e20000000a00 */
[----:B------:R-:W-:Y:S01]  /*0230*/  BAR.SYNC.DEFER_BLOCKING 0x0 ;  /* 0x0000000000007b1d */ /* 0x000fe20000010000 */
[----:B------:R-:W-:-:S04]  /*0240*/  ISETP.NE.AND P0, PT, R24, 0x1, PT ;  /* 0x000000011800780c */ /* 0x000fc80003f05270 */
[----:B------:R-:W-:-:S04]  /*0250*/  ISETP.EQ.AND P1, PT, R25, RZ, !P0 ;  /* 0x000000ff1900720c */ /* 0x000fc80004722270 */
[----:B------:R-:W-:Y:S01]  /*0260*/  P2R R26, PR, RZ, 0x2 ;  /* 0x00000002ff1a7803 */ /* 0x000fe20000000000 */
[----:B------:R0:W1:Y:S08]  /*0270*/  LDS.64 R16, [R2] ;  /* 0x0000000002107984 */ /* 0x0000700000000a00 */
[----:B0-----:R-:W-:Y:S05]  /*0280*/  @!P1 BRA `(.L_x_1) ;  /* 0x0000000000289947 */ /* 0x001fea0003800000 */
[----:B------:R-:W-:Y:S01]  /*0290*/  MOV R8, 0x0 ;  /* 0x0000000000087802 */ /* 0x000fe20000000f00 */
[----:B-1----:R0:W-:Y:S01]  /*02a0*/  STL.64 [R1], R16 ;  /* 0x0000001001007387 */ /* 0x0021e20000100a00 */
[----:B------:R-:W1:Y:S01]  /*02b0*/  LDCU.64 UR4, c[0x4][0x20] ;  /* 0x01000400ff0477ac */ /* 0x000e620008000a00 */
[----:B------:R-:W-:Y:S02]  /*02c0*/  IMAD.MOV.U32 R6, RZ, RZ, R19 ;  /* 0x000000ffff067224 */ /* 0x000fe400078e0013 */
[----:B------:R-:W-:Y:S01]  /*02d0*/  IMAD.MOV.U32 R7, RZ, RZ, R18 ;  /* 0x000000ffff077224 */ /* 0x000fe200078e0012 */
[----:B------:R-:W2:Y:S01]  /*02e0*/  LDC.64 R8, c[0x4][R8] ;  /* 0x0100000008087b82 */ /* 0x000ea20000000a00 */
[----:B-1----:R-:W-:Y:S01]  /*02f0*/  IMAD.U32 R4, RZ, RZ, UR4 ;  /* 0x00000004ff047e24 */ /* 0x002fe2000f8e00ff */
[----:B0-----:R-:W-:-:S07]  /*0300*/  MOV R5, UR5 ;  /* 0x0000000500057c02 */ /* 0x001fce0008000f00 */
[----:B------:R-:W-:-:S07]  /*0310*/  LEPC R20, `(.L_x_1) ;  /* 0x000000001014794e */ /* 0x000fce0000000000 */
[----:B--2---:R-:W-:Y:S05]  /*0320*/  CALL.ABS.NOINC R8 ;  /* 0x0000000008007343 */ /* 0x004fea0003c00000 */
.L_x_1:
[----:B------:R-:W-:Y:S05]  /*0330*/  BSYNC.RECONVERGENT B6 ;  /* 0x0000000000067941 */ /* 0x000fea0003800200 */
.L_x_0:
[----:B-1----:R-:W0:Y:S01]  /*0340*/  MUFU.RCP64H R7, R17 ;  /* 0x0000001100077308 */ /* 0x002e220000001800 */
[----:B------:R-:W-:Y:S01]  /*0350*/  VIADD R6, R17, 0x300402 ;  /* 0x0030040211067836 */ /* 0x000fe20000000000 */
[----:B------:R1:W2:Y:S04]  /*0360*/  LDS.64 R4, [R22] ;  /* 0x0000000016047984 */ /* 0x0002a80000000a00 */
[----:B------:R-:W-:Y:S01]  /*0370*/  FSETP.GEU.AND P0, PT, |R6|, 5.8789094863358348022e-39, PT ;  /* 0x004004020600780b */ /* 0x000fe20003f0e200 */
[----:B0-----:R-:W-:-:S08]  /*0380*/  DFMA R8, -R16, R6, 1 ;  /* 0x3ff000001008742b */ /* 0x001fd00000000106 */
[----:B------:R-:W-:-:S08]  /*0390*/  DFMA R8, R8, R8, R8 ;  /* 0x000000080808722b */ /* 0x000fd00000000008 */
[----:B------:R-:W-:-:S08]  /*03a0*/  DFMA R8, R6, R8, R6 ;  /* 0x000000080608722b */ /* 0x000fd00000000006 */
[----:B------:R-:W-:-:S08]  /*03b0*/  DFMA R10, -R16, R8, 1 ;  /* 0x3ff00000100a742b */ /* 0x000fd00000000108 */
[----:B------:R-:W-:Y:S01]  /*03c0*/  DFMA R8, R8, R10, R8 ;  /* 0x0000000a0808722b */ /* 0x000fe20000000008 */
[----:B-12---:R-:W-:Y:S10]  /*03d0*/  @P0 BRA `(.L_x_2) ;  /* 0x0000000000100947 */ /* 0x006ff40003800000 */
[----:B------:R-:W-:-:S04]  /*03e0*/  LOP3.LUT R0, R17, 0x7fffffff, RZ, 0xc0, !PT ;  /* 0x7fffffff11007812 */ /* 0x000fc800078ec0ff */
[----:B------:R-:W-:Y:S02]  /*03f0*/  IADD3 R3, PT, PT, R0, -0x100000, RZ ;  /* 0xfff0000000037810 */ /* 0x000fe40007ffe0ff */
[----:B------:R-:W-:-:S07]  /*0400*/  MOV R0, 0x420 ;  /* 0x0000042000007802 */ /* 0x000fce0000000f00 */
[----:B------:R-:W-:Y:S05]  /*0410*/  CALL.REL.NOINC `($__internal_0_$__cuda_sm20_dblrcp_rn_slowpath_v3) ;  /* 0x0000000000bc7944 */ /* 0x000fea0003c00000 */
.L_x_2:
[----:B------:R-:W-:Y:S01]  /*0420*/  ISETP.NE.AND P0, PT, R26, RZ, PT ;  /* 0x000000ff1a00720c */ /* 0x000fe20003f05270 */
[----:B------:R-:W-:Y:S01]  /*0430*/  DMUL R4, R4, R8 ;  /* 0x0000000804047228 */ /* 0x000fe20000000000 */
[----:B------:R-:W-:Y:S06]  /*0440*/  WARPSYNC.ALL ;  /* 0x0000000000007948 */ /* 0x000fec0003800000 */
[----:B------:R0:W-:Y:S01]  /*0450*/  STS.64 [R22], R4 ;  /* 0x0000000416007388 */ /* 0x0001e20000000a00 */
[----:B------:R-:W-:Y:S06]  /*0460*/  BAR.SYNC.DEFER_BLOCKING 0x0 ;  /* 0x0000000000007b1d */ /* 0x000fec0000010000 */
[----:B------:R-:W-:Y:S05]  /*0470*/  @!P0 BRA `(.L_x_3) ;  /* 0x0000000000548947 */ /* 0x000fea0003800000 */
[----:B------:R-:W1:Y:S01]  /*0480*/  LDS.64 R2, [R2] ;  /* 0x0000000002027984 */ /* 0x000e620000000a00 */
[----:B0-----:R-:W-:Y:S01]  /*0490*/  MOV R22, 0x0 ;  /* 0x0000000000167802 */ /* 0x001fe20000000f00 */
[----:B------:R-:W0:Y:S01]  /*04a0*/  LDCU.64 UR4, c[0x4][0x28] ;  /* 0x01000500ff0477ac */ /* 0x000e220008000a00 */
[----:B------:R-:W-:Y:S01]  /*04b0*/  IMAD.MOV.U32 R6, RZ, RZ, R19 ;  /* 0x000000ffff067224 */ /* 0x000fe200078e0013 */
[----:B------:R-:W-:Y:S01]  /*04c0*/  MOV R7, R18 ;  /* 0x0000001200077202 */ /* 0x000fe20000000f00 */
[----:B------:R2:W3:Y:S01]  /*04d0*/  LDC.64 R8, c[0x4][R22] ;  /* 0x0100000016087b82 */ /* 0x0004e20000000a00 */
[----:B0-----:R-:W-:Y:S02]  /*04e0*/  IMAD.U32 R4, RZ, RZ, UR4 ;  /* 0x00000004ff047e24 */ /* 0x001fe4000f8e00ff */
[----:B------:R-:W-:Y:S01]  /*04f0*/  IMAD.U32 R5, RZ, RZ, UR5 ;  /* 0x00000005ff057e24 */ /* 0x000fe2000f8e00ff */
[----:B-1----:R2:W-:Y:S06]  /*0500*/  STL.64 [R1], R2 ;  /* 0x0000000201007387 */ /* 0x0025ec0000100a00 */
[----:B------:R-:W-:-:S07]  /*0510*/  LEPC R20, `(.L_x_4) ;  /* 0x000000001014794e */ /* 0x000fce0000000000 */
[----:B--23--:R-:W-:Y:S05]  /*0520*/  CALL.ABS.NOINC R8 ;  /* 0x0000000008007343 */ /* 0x00cfea0003c00000 */
.L_x_4:
[----:B------:R0:W-:Y:S01]  /*0530*/  STL.64 [R1], R16 ;  /* 0x0000001001007387 */ /* 0x0001e20000100a00 */
[----:B------:R0:W1:Y:S01]  /*0540*/  LDC.64 R2, c[0x4][R22] ;  /* 0x0100000016027b82 */ /* 0x0000620000000a00 */
[----:B------:R-:W2:Y:S01]  /*0550*/  LDCU.64 UR4, c[0x4][0x18] ;  /* 0x01000300ff0477ac */ /* 0x000ea20008000a00 */
[----:B------:R-:W-:Y:S01]  /*0560*/  IMAD.MOV.U32 R6, RZ, RZ, R19 ;  /* 0x000000ffff067224 */ /* 0x000fe200078e0013 */
[----:B------:R-:W-:Y:S01]  /*0570*/  MOV R7, R18 ;  /* 0x0000001200077202 */ /* 0x000fe20000000f00 */
[----:B--2---:R-:W-:Y:S02]  /*0580*/  IMAD.U32 R4, RZ, RZ, UR4 ;  /* 0x00000004ff047e24 */ /* 0x004fe4000f8e00ff */
[----:B0-----:R-:W-:-:S07]  /*0590*/  IMAD.U32 R5, RZ, RZ, UR5 ;  /* 0x00000005ff057e24 */ /* 0x001fce000f8e00ff */
[----:B------:R-:W-:-:S07]  /*05a0*/  LEPC R20, `(.L_x_5) ;  /* 0x000000001014794e */ /* 0x000fce0000000000 */
[----:B-1----:R-:W-:Y:S05]  /*05b0*/  CALL.ABS.NOINC R2 ;  /* 0x0000000002007343 */ /* 0x002fea0003c00000 */
.L_x_5:
[----:B------:R-:W-:Y:S05]  /*05c0*/  BRA `(.L_x_6) ;  /* 0x0000000000087947 */ /* 0x000fea0003800000 */
.L_x_3:
[----:B------:R-:W-:-:S13]  /*05d0*/  ISETP.GT.U32.AND P0, PT, R25, 0x34, PT ;  /* 0x000000341900780c */ /* 0x000fda0003f04070 */
[----:B------:R-:W-:Y:S05]  /*05e0*/  @P0 BRA `(.L_x_7) ;  /* 0x0000000000180947 */ /* 0x000fea0003800000 */
.L_x_6:
[----:B------:R-:W1:Y:S01]  /*05f0*/  LDS.64 R2, [R23] ;  /* 0x0000000017027984 */ /* 0x000e620000000a00 */
[----:B0-----:R-:W0:Y:S01]  /*0600*/  LDC.64 R4, c[0x0][0x390] ;  /* 0x0000e400ff047b82 */ /* 0x001e220000000a00 */
[----:B------:R-:W2:Y:S02]  /*0610*/  LDCU UR4, c[0x0][0x380] ;  /* 0x00007000ff0477ac */ /* 0x000ea40008000800 */
[----:B--2---:R-:W-:-:S04]  /*0620*/  IMAD R7, R25, UR4, R24 ;  /* 0x0000000419077c24 */ /* 0x004fc8000f8e0218 */
[----:B0-----:R-:W-:-:S05]  /*0630*/  IMAD.WIDE R4, R7, 0x8, R4 ;  /* 0x0000000807047825 */ /* 0x001fca00078e0204 */
[----:B-1----:R1:W-:Y:S02]  /*0640*/  STG.E.64 desc[UR36][R4.64], R2 ;  /* 0x0000000204007986 */ /* 0x0023e4000c101b24 */
.L_x_7:
[----:B------:R-:W-:Y:S05]  /*0650*/  WARPSYNC.ALL ;  /* 0x0000000000007948 */ /* 0x000fea0003800000 */
[----:B------:R-:W-:Y:S01]  /*0660*/  BAR.SYNC.DEFER_BLOCKING 0x0 ;  /* 0x0000000000007b1d */ /* 0x000fe20000010000 */
[----:B------:R-:W-:-:S13]  /*0670*/  ISETP.NE.AND P0, PT, R25, RZ, PT ;  /* 0x000000ff1900720c */ /* 0x000fda0003f05270 */
[----:B------:R-:W-:Y:S05]  /*0680*/  @P0 EXIT ;  /* 0x000000000000094d */ /* 0x000fea0003800000 */
[----:B------:R-:W2:Y:S01]  /*0690*/  LDC R7, c[0x0][0x380] ;  /* 0x0000e000ff077b82 */ /* 0x000ea20000000800 */
[----:B01----:R-:W-:Y:S02]  /*06a0*/  IMAD.MOV.U32 R4, RZ, RZ, 0x0 ;  /* 0x00000000ff047424 */ /* 0x003fe400078e00ff */
[----:B------:R-:W-:-:S05]  /*06b0*/  IMAD.MOV.U32 R5, RZ, RZ, 0x3ff00000 ;  /* 0x3ff00000ff057424 */ /* 0x000fca00078e00ff */
[----:B------:R-:W0:Y:S01]  /*06c0*/  LDC.64 R2, c[0x0][0x390] ;  /* 0x0000e400ff027b82 */ /* 0x000e220000000a00 */
[----:B--2---:R-:W-:-:S04]  /*06d0*/  IMAD R7, R7, 0x35, R24 ;  /* 0x0000003507077824 */ /* 0x004fc800078e0218 */
[----:B0-----:R-:W-:-:S05]  /*06e0*/  IMAD.WIDE R2, R7, 0x8, R2 ;  /* 0x0000000807027825 */ /* 0x001fca00078e0202 */
[----:B------:R-:W-:Y:S01]  /*06f0*/  STG.E.64 desc[UR36][R2.64], R4 ;  /* 0x0000000402007986 */ /* 0x000fe2000c101b24 */
[----:B------:R-:W-:Y:S05]  /*0700*/  EXIT ;  /* 0x000000000000794d */ /* 0x000fea0003800000 */
        .weak           $__internal_0_$__cuda_sm20_dblrcp_rn_slowpath_v3
        .type           $__internal_0_$__cuda_sm20_dblrcp_rn_slowpath_v3,@function
        .size           $__internal_0_$__cuda_sm20_dblrcp_rn_slowpath_v3,(.L_x_25 - $__internal_0_$__cuda_sm20_dblrcp_rn_slowpath_v3)
$__internal_0_$__cuda_sm20_dblrcp_rn_slowpath_v3:
[----:B------:R-:W-:Y:S01]  /*0710*/  IMAD.MOV.U32 R10, RZ, RZ, R16 ;  /* 0x000000ffff0a7224 */ /* 0x000fe200078e0010 */
[----:B------:R-:W-:Y:S01]  /*0720*/  MOV R11, R17 ;  /* 0x00000011000b7202 */ /* 0x000fe20000000f00 */
[----:B------:R-:W-:Y:S05]  /*0730*/  BSSY.RECONVERGENT B0, `(.L_x_8) ;  /* 0x0000025000007945 */ /* 0x000fea0003800200 */
[----:B------:R-:W-:-:S14]  /*0740*/  DSETP.GTU.AND P0, PT, |R10|, +INF , PT ;  /* 0x7ff000000a00742a */ /* 0x000fdc0003f0c200 */
[----:B------:R-:W-:Y:S05]  /*0750*/  @P0 BRA `(.L_x_9) ;  /* 0x0000000000800947 */ /* 0x000fea0003800000 */
[----:B------:R-:W-:-:S05]  /*0760*/  LOP3.LUT R6, R17, 0x7fffffff, RZ, 0xc0, !PT ;  /* 0x7fffffff11067812 */ /* 0x000fca00078ec0ff */
[----:B------:R-:W-:-:S05]  /*0770*/  VIADD R7, R6, 0xffffffff ;  /* 0xffffffff06077836 */ /* 0x000fca0000000000 */
[----:B------:R-:W-:-:S13]  /*0780*/  ISETP.GE.U32.AND P0, PT, R7, 0x7fefffff, PT ;  /* 0x7fefffff0700780c */ /* 0x000fda0003f06070 */
[----:B------:R-:W-:Y:S01]  /*0790*/  @P0 LOP3.LUT R9, R11, 0x7ff00000, RZ, 0x3c, !PT ;  /* 0x7ff000000b090812 */ /* 0x000fe200078e3cff */
[----:B------:R-:W-:Y:S01]  /*07a0*/  @P0 IMAD.MOV.U32 R8, RZ, RZ, RZ ;  /* 0x000000ffff080224 */ /* 0x000fe200078e00ff */
[----:B------:R-:W-:Y:S06]  /*07b0*/  @P0 BRA `(.L_x_10) ;  /* 0x0000000000700947 */ /* 0x000fec0003800000 */
[----:B------:R-:W-:-:S13]  /*07c0*/  ISETP.GE.U32.AND P0, PT, R6, 0x1000001, PT ;  /* 0x010000010600780c */ /* 0x000fda0003f06070 */
[----:B------:R-:W-:Y:S05]  /*07d0*/  @!P0 BRA `(.L_x_11) ;  /* 0x0000000000388947 */ /* 0x000fea0003800000 */
[----:B------:R-:W-:Y:S01]  /*07e0*/  VIADD R7, R11, 0xc0200000 ;  /* 0xc02000000b077836 */ /* 0x000fe20000000000 */
[----:B------:R-:W-:Y:S01]  /*07f0*/  MOV R6, R10 ;  /* 0x0000000a00067202 */ /* 0x000fe20000000f00 */
[----:B------:R-:W-:Y:S02]  /*0800*/  IMAD.MOV.U32 R8, RZ, RZ, R3 ;  /* 0x000000ffff087224 */ /* 0x000fe400078e0003 */
[----:B------:R-:W0:Y:S04]  /*0810*/  MUFU.RCP64H R9, R7 ;  /* 0x0000000700097308 */ /* 0x000e280000001800 */
[----:B0-----:R-:W-:-:S08]  /*0820*/  DFMA R12, -R6, R8, 1 ;  /* 0x3ff00000060c742b */ /* 0x001fd00000000108 */
[----:B------:R-:W-:-:S08]  /*0830*/  DFMA R12, R12, R12, R12 ;  /* 0x0000000c0c0c722b */ /* 0x000fd0000000000c */
[----:B------:R-:W-:-:S08]  /*0840*/  DFMA R12, R8, R12, R8 ;  /* 0x0000000c080c722b */ /* 0x000fd00000000008 */
[----:B------:R-:W-:-:S08]  /*0850*/  DFMA R8, -R6, R12, 1 ;  /* 0x3ff000000608742b */ /* 0x000fd0000000010c */
[----:B------:R-:W-:-:S08]  /*0860*/  DFMA R8, R12, R8, R12 ;  /* 0x000000080c08722b */ /* 0x000fd0000000000c */
[----:B------:R-:W-:-:S08]  /*0870*/  DMUL R8, R8, 2.2250738585072013831e-308 ;  /* 0x0010000008087828 */ /* 0x000fd00000000000 */
[----:B------:R-:W-:-:S08]  /*0880*/  DFMA R10, -R10, R8, 1 ;  /* 0x3ff000000a0a742b */ /* 0x000fd00000000108 */
[----:B------:R-:W-:-:S08]  /*0890*/  DFMA R10, R10, R10, R10 ;  /* 0x0000000a0a0a722b */ /* 0x000fd0000000000a */
[----:B------:R-:W-:Y:S01]  /*08a0*/  DFMA R8, R8, R10, R8 ;  /* 0x0000000a0808722b */ /* 0x000fe20000000008 */
[----:B------:R-:W-:Y:S10]  /*08b0*/  BRA `(.L_x_10) ;  /* 0x0000000000307947 */ /* 0x000ff40003800000 */
.L_x_11:
[----:B------:R-:W-:Y:S01]  /*08c0*/  DMUL R10, R10, 8.11296384146066816958e+31 ;  /* 0x469000000a0a7828 */ /* 0x000fe20000000000 */
[----:B------:R-:W-:-:S05]  /*08d0*/  IMAD.MOV.U32 R6, RZ, RZ, R3 ;  /* 0x000000ffff067224 */ /* 0x000fca00078e0003 */
[----:B------:R-:W0:Y:S02]  /*08e0*/  MUFU.RCP64H R7, R11 ;  /* 0x0000000b00077308 */ /* 0x000e240000001800 */
[----:B0-----:R-:W-:-:S08]  /*08f0*/  DFMA R8, -R10, R6, 1 ;  /* 0x3ff000000a08742b */ /* 0x001fd00000000106 */
[----:B------:R-:W-:-:S08]  /*0900*/  DFMA R8, R8, R8, R8 ;  /* 0x000000080808722b */ /* 0x000fd00000000008 */
[----:B------:R-:W-:-:S08]  /*0910*/  DFMA R8, R6, R8, R6 ;  /* 0x000000080608722b */ /* 0x000fd00000000006 */
[----:B------:R-:W-:-:S08]  /*0920*/  DFMA R6, -R10, R8, 1 ;  /* 0x3ff000000a06742b */ /* 0x000fd00000000108 */
[----:B------:R-:W-:-:S08]  /*0930*/  DFMA R6, R8, R6, R8 ;  /* 0x000000060806722b */ /* 0x000fd00000000008 */
[----:B------:R-:W-:Y:S01]  /*0940*/  DMUL R8, R6, 8.11296384146066816958e+31 ;  /* 0x4690000006087828 */ /* 0x000fe20000000000 */
[----:B------:R-:W-:Y:S10]  /*0950*/  BRA `(.L_x_10) ;  /* 0x0000000000087947 */ /* 0x000ff40003800000 */
.L_x_9:
[----:B------:R-:W-:Y:S01]  /*0960*/  LOP3.LUT R9, R11, 0x80000, RZ, 0xfc, !PT ;  /* 0x000800000b097812 */ /* 0x000fe200078efcff */
[----:B------:R-:W-:-:S07]  /*0970*/  IMAD.MOV.U32 R8, RZ, RZ, R10 ;  /* 0x000000ffff087224 */ /* 0x000fce00078e000a */
.L_x_10:
[----:B------:R-:W-:Y:S05]  /*0980*/  BSYNC.RECONVERGENT B0 ;  /* 0x0000000000007941 */ /* 0x000fea0003800200 */
.L_x_8:
[----:B------:R-:W-:Y:S01]  /*0990*/  MOV R6, R0 ;  /* 0x0000000000067202 */ /* 0x000fe20000000f00 */
[----:B------:R-:W-:-:S04]  /*09a0*/  IMAD.MOV.U32 R7, RZ, RZ, 0x0 ;  /* 0x00000000ff077424 */ /* 0x000fc800078e00ff */
[----:B------:R-:W-:Y:S05]  /*09b0*/  RET.REL.NODEC R6 `(_Z19fKernelSpec_CUDAOptiPKdPd) ;  /* 0xfffffff406907950 */ /* 0x000fea0003c3ffff */
.L_x_12:
[----:B------:R-:W-:-:S00]  /*09c0*/  BRA `(.L_x_12) ;  /* 0xfffffffc00fc7947 */ /* 0x000fc0000383ffff */
[----:B------:R-:W-:-:S00]  /*09d0*/  NOP ;  /* 0x0000000000007918 */ /* 0x000fc00000000000 */
        /* <DEDUP_REMOVED lines=10> */
.L_x_25:


//--------------------- .text._Z19fKernelSpec_CUDARegiPKdPd --------------------------
	.section	.text._Z19fKernelSpec_CUDARegiPKdPd,"ax",@progbits
	.align	128
        .global         _Z19fKernelSpec_CUDARegiPKdPd
        .type           _Z19fKernelSpec_CUDARegiPKdPd,@function
        .size           _Z19fKernelSpec_CUDARegiPKdPd,(.L_x_26 - _Z19fKernelSpec_CUDARegiPKdPd)
        .other          _Z19fKernelSpec_CUDARegiPKdPd,@"STO_CUDA_ENTRY STV_DEFAULT"
_Z19fKernelSpec_CUDARegiPKdPd:
.text._Z19fKernelSpec_CUDARegiPKdPd:
[----:B------:R-:W0:Y:S01]  /*0000*/  LDC R1, c[0x0][0x37c] ;  /* 0x0000df00ff017b82 */ /* 0x000e220000000800 */
[----:B------:R-:W1:Y:S01]  /*0010*/  S2R R23, SR_CTAID.X ;  /* 0x0000000000177919 */ /* 0x000e620000002500 */
[----:B------:R-:W1:Y:S01]  /*0020*/  LDCU UR5, c[0x0][0x380] ;  /* 0x00007000ff0577ac */ /* 0x000e620008000800 */
[----:B0-----:R-:W-:Y:S01]  /*0030*/  VIADD R1, R1, 0xfffffff8 ;  /* 0xfffffff801017836 */ /* 0x001fe20000000000 */
[----:B------:R-:W0:Y:S04]  /*0040*/  LDCU UR4, c[0x0][0x2f8] ;  /* 0x00005f00ff0477ac */ /* 0x000e280008000800 */
[----:B0-----:R-:W-:Y:S02]  /*0050*/  IADD3 R18, P0, PT, R1, UR4, RZ ;  /* 0x0000000401127c10 */ /* 0x001fe4000ff1e0ff */
[----:B-1----:R-:W-:-:S13]  /*0060*/  ISETP.GE.U32.AND P1, PT, R23, UR5, PT ;  /* 0x0000000517007c0c */ /* 0x002fda000bf26070 */
[----:B------:R-:W-:Y:S05]  /*0070*/  @P1 EXIT ;  /* 0x000000000000194d */ /* 0x000fea0003800000 */
[----:B------:R-:W0:Y:S01]  /*0080*/  S2R R22, SR_TID.X ;  /* 0x0000000000167919 */ /* 0x000e220000002100 */
[----:B------:R-:W1:Y:S01]  /*0090*/  LDCU.64 UR36, c[0x0][0x358] ;  /* 0x00006b00ff2477ac */ /* 0x000e620008000a00 */
[----:B0-----:R-:W-:-:S13]  /*00a0*/  ISETP.GT.U32.AND P1, PT, R22, 0x34, PT ;  /* 0x000000341600780c */ /* 0x001fda0003f24070 */
[----:B------:R-:W0:Y:S01]  /*00b0*/  @!P1 LDC.64 R2, c[0x0][0x388] ;  /* 0x0000e200ff029b82 */ /* 0x000e220000000a00 */
[----:B------:R-:W-:-:S04]  /*00c0*/  @!P1 IMAD R5, R22, UR5, R23 ;  /* 0x0000000516059c24 */ /* 0x000fc8000f8e0217 */
[----:B0-----:R-:W-:-:S05]  /*00d0*/  @!P1 IMAD.WIDE R2, R5, 0x8, R2 ;  /* 0x0000000805029825 */ /* 0x001fca00078e0202 */
[----:B-1----:R-:W2:Y:S01]  /*00e0*/  @!P1 LDG.E.64 R4, desc[UR36][R2.64] ;  /* 0x0000002402049981 */ /* 0x002ea2000c1e1b00 */
[----:B------:R-:W0:Y:S01]  /*00f0*/  S2UR UR6, SR_CgaCtaId ;  /* 0x00000000000679c3 */ /* 0x000e220000008800 */
[----:B------:R-:W-:Y:S01]  /*0100*/  UMOV UR4, 0x400 ;  /* 0x0000040000047882 */ /* 0x000fe20000000000 */
[----:B------:R-:W-:Y:S01]  /*0110*/  BSSY.RECONVERGENT B6, `(.L_x_13) ;  /* 0x000001d000067945 */ /* 0x000fe20003800200 */
[----:B------:R-:W-:-:S04]  /*0120*/  UIADD3 UR5, UPT, UPT, UR4, 0x1a8, URZ ;  /* 0x000001a804057890 */ /* 0x000fc8000fffe0ff */
[----:B0-----:R-:W-:Y:S02]  /*0130*/  ULEA UR5, UR6, UR5, 0x18 ;  /* 0x0000000506057291 */ /* 0x001fe4000f8ec0ff */
[----:B------:R-:W-:-:S04]  /*0140*/  ULEA UR4, UR6, UR4, 0x18 ;  /* 0x0000000406047291 */ /* 0x000fc8000f8ec0ff */
[C---:B------:R-:W-:Y:S02]  /*0150*/  LEA R19, R22.reuse, UR5, 0x3 ;  /* 0x0000000516137c11 */ /* 0x040fe4000f8e18ff */
[----:B------:R-:W-:-:S03]  /*0160*/  LEA R24, R22, UR4, 0x3 ;  /* 0x0000000416187c11 */ /* 0x000fc6000f8e18ff */
        /* <DEDUP_REMOVED lines=9> */
[----:B------:R-:W1:Y:S01]  /*0200*/  LDS.64 R16, [UR4+0x1a8] ;  /* 0x0001a804ff107984 */ /* 0x000e620008000a00 */
[----:B------:R-:W2:Y:S02]  /*0210*/  LDCU UR4, c[0x0][0x2fc] ;  /* 0x00005f80ff0477ac */ /* 0x000ea40008000800 */
[----:B--2---:R-:W-:-:S05]  /*0220*/  IMAD.X R2, RZ, RZ, UR4, P0 ;  /* 0x00000004ff027e24 */ /* 0x004fca00080e06ff */
[----:B0-----:R-:W-:Y:S05]  /*0230*/  @!P2 BRA `(.L_x_14) ;  /* 0x000000000028a947 */ /* 0x001fea0003800000 */
[----:B------:R-:W-:Y:S01]  /*0240*/  MOV R8, 0x0 ;  /* 0x0000000000087802 */ /* 0x000fe20000000f00 */
[----:B-1----:R0:W-:Y:S01]  /*0250*/  STL.64 [R1], R16 ;  /* 0x0000001001007387 */ /* 0x0021e20000100a00 */
[----:B------:R-:W1:Y:S01]  /*0260*/  LDCU.64 UR4, c[0x4][0x8] ;  /* 0x01000100ff0477ac */ /* 0x000e620008000a00 */
[----:B------:R-:W-:Y:S01]  /*0270*/  MOV R6, R18 ;  /* 0x0000001200067202 */ /* 0x000fe20000000f00 */
[----:B------:R-:W-:Y:S02]  /*0280*/  IMAD.MOV.U32 R7, RZ, RZ, R2 ;  /* 0x000000ffff077224 */ /* 0x000fe400078e0002 */
[----:B------:R-:W2:Y:S01]  /*0290*/  LDC.64 R8, c[0x4][R8] ;  /* 0x0100000008087b82 */ /* 0x000ea20000000a00 */
[----:B-1----:R-:W-:Y:S02]  /*02a0*/  IMAD.U32 R4, RZ, RZ, UR4 ;  /* 0x00000004ff047e24 */ /* 0x002fe4000f8e00ff */
[----:B0-----:R-:W-:-:S07]  /*02b0*/  IMAD.U32 R5, RZ, RZ, UR5 ;  /* 0x00000005ff057e24 */ /* 0x001fce000f8e00ff */
[----:B------:R-:W-:-:S07]  /*02c0*/  LEPC R20, `(.L_x_14) ;  /* 0x000000001014794e */ /* 0x000fce0000000000 */
[----:B--2---:R-:W-:Y:S05]  /*02d0*/  CALL.ABS.NOINC R8 ;  /* 0x0000000008007343 */ /* 0x004fea0003c00000 */
.L_x_14:
[----:B------:R-:W-:Y:S05]  /*02e0*/  BSYNC.RECONVERGENT B6 ;  /* 0x0000000000067941 */ /* 0x000fea0003800200 */
.L_x_13:
        /* <DEDUP_REMOVED lines=10> */
[----:B------:R-:W-:-:S05]  /*0390*/  LOP3.LUT R0, R17, 0x7fffffff, RZ, 0xc0, !PT ;  /* 0x7fffffff11007812 */ /* 0x000fca00078ec0ff */
[----:B------:R-:W-:Y:S01]  /*03a0*/  VIADD R10, R0, 0xfff00000 ;  /* 0xfff00000000a7836 */ /* 0x000fe20000000000 */
[----:B------:R-:W-:-:S07]  /*03b0*/  MOV R0, 0x3d0 ;  /* 0x000003d000007802 */ /* 0x000fce0000000f00 */
[----:B------:R-:W-:Y:S05]  /*03c0*/  CALL.REL.NOINC `($__internal_1_$__cuda_sm20_dblrcp_rn_slowpath_v3) ;  /* 0x0000000000c87944 */ /* 0x000fea0003c00000 */
.L_x_15:
[----:B------:R-:W-:Y:S01]  /*03d0*/  ISETP.NE.AND P0, PT, R25, RZ, PT ;  /* 0x000000ff1900720c */ /* 0x000fe20003f05270 */
[----:B------:R-:W-:Y:S01]  /*03e0*/  DMUL R4, R4, R8 ;  /* 0x0000000804047228 */ /* 0x000fe20000000000 */
[----:B------:R-:W-:Y:S06]  /*03f0*/  WARPSYNC.ALL ;  /* 0x0000000000007948 */ /* 0x000fec0003800000 */
[----:B------:R0:W-:Y:S01]  /*0400*/  STS.64 [R24], R4 ;  /* 0x0000000418007388 */ /* 0x0001e20000000a00 */
[----:B------:R-:W-:Y:S06]  /*0410*/  BAR.SYNC.DEFER_BLOCKING 0x0 ;  /* 0x0000000000007b1d */ /* 0x000fec0000010000 */
[----:B------:R-:W-:Y:S05]  /*0420*/  @!P0 BRA `(.L_x_16) ;  /* 0x0000000000608947 */ /* 0x000fea0003800000 */
[----:B------:R-:W1:Y:S01]  /*0430*/  S2UR UR5, SR_CgaCtaId ;  /* 0x00000000000579c3 */ /* 0x000e620000008800 */
[----:B------:R-:W-:Y:S01]  /*0440*/  UMOV UR4, 0x400 ;  /* 0x0000040000047882 */ /* 0x000fe20000000000 */
[----:B0-----:R-:W-:Y:S01]  /*0450*/  MOV R24, 0x0 ;  /* 0x0000000000187802 */ /* 0x001fe20000000f00 */
[----:B------:R-:W-:Y:S02]  /*0460*/  IMAD.MOV.U32 R6, RZ, RZ, R18 ;  /* 0x000000ffff067224 */ /* 0x000fe400078e0012 */
[----:B------:R-:W-:-:S03]  /*0470*/  IMAD.MOV.U32 R7, RZ, RZ, R2 ;  /* 0x000000ffff077224 */ /* 0x000fc600078e0002 */
[----:B------:R0:W2:Y:S01]  /*0480*/  LDC.64 R8, c[0x4][R24] ;  /* 0x0100000018087b82 */ /* 0x0000a20000000a00 */
[----:B-1----:R-:W-:-:S09]  /*0490*/  ULEA UR4, UR5, UR4, 0x18 ;  /* 0x0000000405047291 */ /* 0x002fd2000f8ec0ff */
[----:B------:R-:W1:Y:S02]  /*04a0*/  LDS.64 R10, [UR4+0x1a8] ;  /* 0x0001a804ff0a7984 */ /* 0x000e640008000a00 */
[----:B------:R-:W3:Y:S02]  /*04b0*/  LDCU.64 UR4, c[0x4][0x10] ;  /* 0x01000200ff0477ac */ /* 0x000ee40008000a00 */
[----:B---3--:R-:W-:Y:S01]  /*04c0*/  IMAD.U32 R4, RZ, RZ, UR4 ;  /* 0x00000004ff047e24 */ /* 0x008fe2000f8e00ff */
[----:B------:R-:W-:Y:S01]  /*04d0*/  MOV R5, UR5 ;  /* 0x0000000500057c02 */ /* 0x000fe20008000f00 */
[----:B-12---:R0:W-:Y:S06]  /*04e0*/  STL.64 [R1], R10 ;  /* 0x0000000a01007387 */ /* 0x0061ec0000100a00 */
[----:B------:R-:W-:-:S07]  /*04f0*/  LEPC R20, `(.L_x_17) ;  /* 0x000000001014794e */ /* 0x000fce0000000000 */
[----:B0-----:R-:W-:Y:S05]  /*0500*/  CALL.ABS.NOINC R8 ;  /* 0x0000000008007343 */ /* 0x001fea0003c00000 */
.L_x_17:
[----:B------:R0:W-:Y:S01]  /*0510*/  STL.64 [R1], R16 ;  /* 0x0000001001007387 */ /* 0x0001e20000100a00 */
[----:B------:R-:W1:Y:S01]  /*0520*/  LDC.64 R24, c[0x4][R24] ;  /* 0x0100000018187b82 */ /* 0x000e620000000a00 */
[----:B------:R-:W2:Y:S01]  /*0530*/  LDCU.64 UR4, c[0x4][0x18] ;  /* 0x01000300ff0477ac */ /* 0x000ea20008000a00 */
[----:B------:R-:W-:Y:S02]  /*0540*/  IMAD.MOV.U32 R6, RZ, RZ, R18 ;  /* 0x000000ffff067224 */ /* 0x000fe400078e0012 */
[----:B------:R-:W-:Y:S02]  /*0550*/  IMAD.MOV.U32 R7, RZ, RZ, R2 ;  /* 0x000000ffff077224 */ /* 0x000fe400078e0002 */
[----:B--2---:R-:W-:Y:S01]  /*0560*/  IMAD.U32 R4, RZ, RZ, UR4 ;  /* 0x00000004ff047e24 */ /* 0x004fe2000f8e00ff */
[----:B0-----:R-:W-:-:S07]  /*0570*/  MOV R5, UR5 ;  /* 0x0000000500057c02 */ /* 0x001fce0008000f00 */
[----:B------:R-:W-:-:S07]  /*0580*/  LEPC R20, `(.L_x_18) ;  /* 0x000000001014794e */ /* 0x000fce0000000000 */
[----:B-1----:R-:W-:Y:S05]  /*0590*/  CALL.ABS.NOINC R24 ;  /* 0x0000000018007343 */ /* 0x002fea0003c00000 */
.L_x_18:
[----:B------:R-:W-:Y:S05]  /*05a0*/  BRA `(.L_x_19) ;  /* 0x0000000000087947 */ /* 0x000fea0003800000 */
.L_x_16:
[----:B------:R-:W-:-:S13]  /*05b0*/  ISETP.GT.U32.AND P0, PT, R22, 0x34, PT ;  /* 0x000000341600780c */ /* 0x000fda0003f04070 */
[----:B------:R-:W-:Y:S05]  /*05c0*/  @P0 BRA `(.L_x_20) ;  /* 0x0000000000180947 */ /* 0x000fea0003800000 */
.L_x_19:
[----:B------:R-:W1:Y:S01]  /*05d0*/  LDS.64 R2, [R19] ;  /* 0x0000000013027984 */ /* 0x000e620000000a00 */
[----:B0-----:R-:W0:Y:S01]  /*05e0*/  LDC.64 R4, c[0x0][0x390] ;  /* 0x0000e400ff047b82 */ /* 0x001e220000000a00 */
[----:B------:R-:W2:Y:S02]  /*05f0*/  LDCU UR4, c[0x0][0x380] ;  /* 0x00007000ff0477ac */ /* 0x000ea40008000800 */
[----:B--2---:R-:W-:-:S04]  /*0600*/  IMAD R7, R22, UR4, R23 ;  /* 0x0000000416077c24 */ /* 0x004fc8000f8e0217 */
[----:B0-----:R-:W-:-:S05]  /*0610*/  IMAD.WIDE R4, R7, 0x8, R4 ;  /* 0x0000000807047825 */ /* 0x001fca00078e0204 */
[----:B-1----:R1:W-:Y:S02]  /*0620*/  STG.E.64 desc[UR36][R4.64], R2 ;  /* 0x0000000204007986 */ /* 0x0023e4000c101b24 */
.L_x_20:
[----:B------:R-:W-:Y:S05]  /*0630*/  WARPSYNC.ALL ;  /* 0x0000000000007948 */ /* 0x000fea0003800000 */
[----:B------:R-:W-:Y:S01]  /*0640*/  BAR.SYNC.DEFER_BLOCKING 0x0 ;  /* 0x0000000000007b1d */ /* 0x000fe20000010000 */
[----:B------:R-:W-:-:S13]  /*0650*/  ISETP.NE.AND P0, PT, R22, RZ, PT ;  /* 0x000000ff1600720c */ /* 0x000fda0003f05270 */
[----:B------:R-:W-:Y:S05]  /*0660*/  @P0 EXIT ;  /* 0x000000000000094d */ /* 0x000fea0003800000 */
[----:B------:R-:W2:Y:S01]  /*0670*/  LDC R0, c[0x0][0x380] ;  /* 0x0000e000ff007b82 */ /* 0x000ea20000000800 */
[----:B01----:R-:W-:Y:S02]  /*0680*/  HFMA2 R5, -RZ, RZ, 1.984375, 0 ;  /* 0x3ff00000ff057431 */ /* 0x003fe400000001ff */
[----:B------:R-:W-:-:S05]  /*0690*/  IMAD.MOV.U32 R4, RZ, RZ, 0x0 ;  /* 0x00000000ff047424 */ /* 0x000fca00078e00ff */
[----:B------:R-:W0:Y:S01]  /*06a0*/  LDC.64 R2, c[0x0][0x390] ;  /* 0x0000e400ff027b82 */ /* 0x000e220000000a00 */
[----:B--2---:R-:W-:-:S04]  /*06b0*/  IMAD R23, R0, 0x35, R23 ;  /* 0x0000003500177824 */ /* 0x004fc800078e0217 */
[----:B0-----:R-:W-:-:S05]  /*06c0*/  IMAD.WIDE R2, R23, 0x8, R2 ;  /* 0x0000000817027825 */ /* 0x001fca00078e0202 */
[----:B------:R-:W-:Y:S01]  /*06d0*/  STG.E.64 desc[UR36][R2.64], R4 ;  /* 0x0000000402007986 */ /* 0x000fe2000c101b24 */
[----:B------:R-:W-:Y:S05]  /*06e0*/  EXIT ;  /* 0x000000000000794d */ /* 0x000fea0003800000 */
        .weak           $__internal_1_$__cuda_sm20_dblrcp_rn_slowpath_v3
        .type           $__internal_1_$__cuda_sm20_dblrcp_rn_slowpath_v3,@function
        .size           $__internal_1_$__cuda_sm20_dblrcp_rn_slowpath_v3,(.L_x_26 - $__internal_1_$__cuda_sm20_dblrcp_rn_slowpath_v3)
$__internal_1_$__cuda_sm20_dblrcp_rn_slowpath_v3:
[----:B------:R-:W-:Y:S02]  /*06f0*/  IMAD.MOV.U32 R6, RZ, RZ, R16 ;  /* 0x000000ffff067224 */ /* 0x000fe400078e0010 */
[----:B------:R-:W-:-:S06]  /*0700*/  IMAD.MOV.U32 R7, RZ, RZ, R17 ;  /* 0x000000ffff077224 */ /* 0x000fcc00078e0011 */
[----:B------:R-:W-:-:S14]  /*0710*/  DSETP.GTU.AND P0, PT, |R6|, +INF , PT ;  /* 0x7ff000000600742a */ /* 0x000fdc0003f0c200 */
[----:B------:R-:W-:Y:S05]  /*0720*/  @P0 BRA `(.L_x_21) ;  /* 0x00000000007c0947 */ /* 0x000fea0003800000 */
[----:B------:R-:W-:-:S05]  /*0730*/  LOP3.LUT R3, R17, 0x7fffffff, RZ, 0xc0, !PT ;  /* 0x7fffffff11037812 */ /* 0x000fca00078ec0ff */
[----:B------:R-:W-:-:S05]  /*0740*/  VIADD R8, R3, 0xffffffff ;  /* 0xffffffff03087836 */ /* 0x000fca0000000000 */
[----:B------:R-:W-:-:S13]  /*0750*/  ISETP.GE.U32.AND P0, PT, R8, 0x7fefffff, PT ;  /* 0x7fefffff0800780c */ /* 0x000fda0003f06070 */
[----:B------:R-:W-:Y:S02]  /*0760*/  @P0 LOP3.LUT R9, R7, 0x7ff00000, RZ, 0x3c, !PT ;  /* 0x7ff0000007090812 */ /* 0x000fe400078e3cff */
[----:B------:R-:W-:Y:S01]  /*0770*/  @P0 MOV R8, RZ ;  /* 0x000000ff00080202 */ /* 0x000fe20000000f00 */
[----:B------:R-:W-:Y:S06]  /*0780*/  @P0 BRA `(.L_x_22) ;  /* 0x00000000006c0947 */ /* 0x000fec0003800000 */
[----:B------:R-:W-:-:S13]  /*0790*/  ISETP.GE.U32.AND P0, PT, R3, 0x1000001, PT ;  /* 0x010000010300780c */ /* 0x000fda0003f06070 */
[----:B------:R-:W-:Y:S05]  /*07a0*/  @!P0 BRA `(.L_x_23) ;  /* 0x0000000000348947 */ /* 0x000fea0003800000 */
[----:B------:R-:W-:Y:S02]  /*07b0*/  VIADD R9, R7, 0xc0200000 ;  /* 0xc020000007097836 */ /* 0x000fe40000000000 */
        /* <DEDUP_REMOVED lines=12> */
.L_x_23:
        /* <DEDUP_REMOVED lines=10> */
.L_x_21:
[----:B------:R-:W-:Y:S02]  /*0920*/  LOP3.LUT R9, R7, 0x80000, RZ, 0xfc, !PT ;  /* 0x0008000007097812 */ /* 0x000fe400078efcff */
[----:B------:R-:W-:-:S07]  /*0930*/  MOV R8, R6 ;  /* 0x0000000600087202 */ /* 0x000fce0000000f00 */
.L_x_22:
[----:B------:R-:W-:Y:S02]  /*0940*/  IMAD.MOV.U32 R6, RZ, RZ, R0 ;  /* 0x000000ffff067224 */ /* 0x000fe400078e0000 */
[----:B------:R-:W-:-:S04]  /*0950*/  IMAD.MOV.U32 R7, RZ, RZ, 0x0 ;  /* 0x00000000ff077424 */ /* 0x000fc800078e00ff */
[----:B------:R-:W-:Y:S05]  /*0960*/  RET.REL.NODEC R6 `(_Z19fKernelSpec_CUDARegiPKdPd) ;  /* 0xfffffff406a47950 */ /* 0x000fea0003c3ffff */
.L_x_24:
        /* <DEDUP_REMOVED lines=9> */
.L_x_26:


//--------------------- .nv.global.init           --------------------------
	.section	.nv.global.init,"aw",@progbits
.nv.global.init:
	.type		$str$2,@object
	.size		$str$2,($str$1 - $str$2)
$str$2:
        /*0000*/ 	.byte	0x72, 0x68, 0x6f, 0x5f, 0x70, 0x74, 0x5f, 0x69, 0x6e, 0x76, 0x20, 0x61, 0x66, 0x74, 0x65, 0x72
        /*0010*/ 	.byte	0x3a, 0x20, 0x25, 0x31, 0x36, 0x2e, 0x31, 0x36, 0x66, 0x20, 0x0a, 0x00
	.type		$str$1,@object
	.size		$str$1,($str - $str$1)
$str$1:
        /*001c*/ 	.byte	0x73, 0x63, 0x72, 0x61, 0x74, 0x63, 0x68, 0x5b, 0x30, 0x5d, 0x20, 0x61, 0x66, 0x74, 0x65, 0x72
        /*002c*/ 	.byte	0x3a, 0x20, 0x25, 0x31, 0x36, 0x2e, 0x31, 0x36, 0x66, 0x20, 0x0a, 0x00
	.type		$str,@object
	.size		$str,($str$4 - $str)
$str:
        /*0038*/ 	.byte	0x73, 0x63, 0x72, 0x61, 0x74, 0x63, 0x68, 0x5b, 0x30, 0x5d, 0x20, 0x62, 0x65, 0x66, 0x6f, 0x72
        /*0048*/ 	.byte	0x65, 0x3a, 0x20, 0x25, 0x31, 0x36, 0x2e, 0x31, 0x36, 0x66, 0x20, 0x0a, 0x00
	.type		$str$4,@object
	.size		$str$4,($str$3 - $str$4)
$str$4:
        /*0055*/ 	.byte	0x73, 0x63, 0x72, 0x61, 0x74, 0x63, 0x68, 0x5b, 0x6c, 0x63, 0x6c, 0x5f, 0x63, 0x65, 0x6c, 0x6c
        /*0065*/ 	.byte	0x5f, 0x69, 0x64, 0x78, 0x5d, 0x5b, 0x30, 0x5d, 0x20, 0x61, 0x66, 0x74, 0x65, 0x72, 0x3a, 0x20
        /*0075*/ 	.byte	0x25, 0x31, 0x36, 0x2e, 0x31, 0x36, 0x66, 0x20, 0x0a, 0x00
	.type		$str$3,@object
	.size		$str$3,(.L_3 - $str$3)
$str$3:
        /*007f*/ 	.byte	0x73, 0x63, 0x72, 0x61, 0x74, 0x63, 0x68, 0x5b, 0x6c, 0x63, 0x6c, 0x5f, 0x63, 0x65, 0x6c, 0x6c
        /*008f*/ 	.byte	0x5f, 0x69, 0x64, 0x78, 0x5d, 0x5b, 0x30, 0x5d, 0x20, 0x62, 0x65, 0x66, 0x6f, 0x72, 0x65, 0x3a
        /*009f*/ 	.byte	0x20, 0x25, 0x31, 0x36, 0x2e, 0x31, 0x36, 0x66, 0x20, 0x0a, 0x00
.L_3:


//--------------------- .nv.shared._Z19fKernelSpec_CUDAOptiPKdPd --------------------------
	.section	.nv.shared._Z19fKernelSpec_CUDAOptiPKdPd,"aw",@nobits
	.sectionflags	@""
	.align	8
.nv.shared._Z19fKernelSpec_CUDAOptiPKdPd:
	.zero		1960


//--------------------- .nv.shared.reserved.0     --------------------------
	.section	.nv.shared.reserved.0,"aw",@nobits
	.weak		__nv_reservedSMEM_offset_0_alias
	.size		__nv_reservedSMEM_offset_0_alias, 0, 64
	.other		__nv_reservedSMEM_offset_0_alias,@"STO_CUDA_RESERVED_SHARED STV_DEFAULT"
__nv_reservedSMEM_offset_0_alias:
	.zero		0
	.zero		64


//--------------------- .nv.shared._Z19fKernelSpec_CUDARegiPKdPd --------------------------
	.section	.nv.shared._Z19fKernelSpec_CUDARegiPKdPd,"aw",@nobits
	.sectionflags	@""
	.align	8
.nv.shared._Z19fKernelSpec_CUDARegiPKdPd:
	.zero		1960


//--------------------- .nv.constant0._Z19fKernelSpec_CUDAOptiPKdPd --------------------------
	.section	.nv.constant0._Z19fKernelSpec_CUDAOptiPKdPd,"a",@progbits
	.sectionflags	@""
	.align	4
.nv.constant0._Z19fKernelSpec_CUDAOptiPKdPd:
	.zero		920


//--------------------- .nv.constant0._Z19fKernelSpec_CUDARegiPKdPd --------------------------
	.section	.nv.constant0._Z19fKernelSpec_CUDARegiPKdPd,"a",@progbits
	.sectionflags	@""
	.align	4
.nv.constant0._Z19fKernelSpec_CUDARegiPKdPd:
	.zero		920


//--------------------- SYMBOLS --------------------------

	.type		.nv.reservedSmem.offset0,@object
	.size		.nv.reservedSmem.offset0,0x4
	.type		.nv.reservedSmem.cap,@object
	.size		.nv.reservedSmem.cap,0x4
	.type		vprintf,@function
